//
// Generated by NVIDIA NVVM Compiler
//
// Compiler Build ID: CL-36424714
// Cuda compilation tools, release 13.0, V13.0.88
// Based on NVVM 20.0.0
//

.version 9.0
.target sm_100
.address_size 64

	// .globl	_Z24exclusive_prefix_sum_gpuPiS_ii

.visible .entry _Z24exclusive_prefix_sum_gpuPiS_ii(
	.param .u64 .ptr .align 1 _Z24exclusive_prefix_sum_gpuPiS_ii_param_0,
	.param .u64 .ptr .align 1 _Z24exclusive_prefix_sum_gpuPiS_ii_param_1,
	.param .u32 _Z24exclusive_prefix_sum_gpuPiS_ii_param_2,
	.param .u32 _Z24exclusive_prefix_sum_gpuPiS_ii_param_3
)
{
	.reg .pred 	%p<15>;
	.reg .b32 	%r<65>;
	.reg .b64 	%rd<46>;

	ld.param.u64 	%rd6, [_Z24exclusive_prefix_sum_gpuPiS_ii_param_0];
	ld.param.u64 	%rd7, [_Z24exclusive_prefix_sum_gpuPiS_ii_param_1];
	ld.param.u32 	%r17, [_Z24exclusive_prefix_sum_gpuPiS_ii_param_2];
	ld.param.u32 	%r18, [_Z24exclusive_prefix_sum_gpuPiS_ii_param_3];
	cvta.to.global.u64 	%rd1, %rd7;
	cvta.to.global.u64 	%rd2, %rd6;
	mov.u32 	%r19, %ntid.x;
	mov.u32 	%r20, %nctaid.x;
	mul.lo.s32 	%r1, %r19, %r20;
	mov.u32 	%r21, %ctaid.x;
	mov.u32 	%r22, %tid.x;
	mad.lo.s32 	%r63, %r19, %r21, %r22;
	setp.gt.s32 	%p1, %r63, %r18;
	@%p1 bra 	$L__BB0_26;
	setp.ne.s32 	%p2, %r17, 0;
	@%p2 bra 	$L__BB0_6;
$L__BB0_2:
	setp.eq.s32 	%p13, %r63, 0;
	@%p13 bra 	$L__BB0_4;
	mul.wide.s32 	%rd43, %r63, 4;
	add.s64 	%rd44, %rd2, %rd43;
	ld.global.u32 	%r58, [%rd44+-4];
	add.s64 	%rd45, %rd1, %rd43;
	st.global.u32 	[%rd45], %r58;
	bra.uni 	$L__BB0_5;
$L__BB0_4:
	mov.b32 	%r59, 0;
	st.global.u32 	[%rd1], %r59;
$L__BB0_5:
	add.s32 	%r63, %r63, %r1;
	setp.gt.s32 	%p14, %r63, %r18;
	@%p14 bra 	$L__BB0_26;
	bra.uni 	$L__BB0_2;
$L__BB0_6:
	add.s32 	%r23, %r63, %r1;
	add.s32 	%r24, %r18, 1;
	max.s32 	%r25, %r23, %r24;
	setp.lt.s32 	%p3, %r23, %r24;
	selp.u32 	%r26, 1, 0, %p3;
	add.s32 	%r27, %r23, %r26;
	sub.s32 	%r28, %r25, %r27;
	max.u32 	%r29, %r1, 1;
	div.u32 	%r30, %r28, %r29;
	add.s32 	%r5, %r30, %r26;
	and.b32  	%r31, %r5, 3;
	setp.eq.s32 	%p4, %r31, 3;
	@%p4 bra 	$L__BB0_12;
	mul.wide.s32 	%rd8, %r17, 4;
	neg.s64 	%rd3, %rd8;
	add.s32 	%r32, %r5, 1;
	and.b32  	%r33, %r32, 3;
	neg.s32 	%r61, %r33;
$L__BB0_8:
	.pragma "nounroll";
	mul.wide.s32 	%rd9, %r63, 4;
	add.s64 	%rd4, %rd1, %rd9;
	add.s64 	%rd5, %rd2, %rd9;
	setp.lt.s32 	%p5, %r63, %r17;
	@%p5 bra 	$L__BB0_10;
	ld.global.u32 	%r34, [%rd5];
	add.s64 	%rd10, %rd5, %rd3;
	ld.global.u32 	%r35, [%rd10];
	add.s32 	%r36, %r35, %r34;
	st.global.u32 	[%rd4], %r36;
	bra.uni 	$L__BB0_11;
$L__BB0_10:
	ld.global.u32 	%r37, [%rd5];
	st.global.u32 	[%rd4], %r37;
$L__BB0_11:
	add.s32 	%r63, %r63, %r1;
	add.s32 	%r61, %r61, 1;
	setp.ne.s32 	%p6, %r61, 0;
	@%p6 bra 	$L__BB0_8;
$L__BB0_12:
	setp.lt.u32 	%p7, %r5, 3;
	@%p7 bra 	$L__BB0_26;
$L__BB0_13:
	setp.lt.s32 	%p8, %r63, %r17;
	@%p8 bra 	$L__BB0_15;
	mul.wide.s32 	%rd11, %r63, 4;
	add.s64 	%rd12, %rd2, %rd11;
	ld.global.u32 	%r38, [%rd12];
	sub.s32 	%r39, %r63, %r17;
	mul.wide.s32 	%rd13, %r39, 4;
	add.s64 	%rd14, %rd2, %rd13;
	ld.global.u32 	%r40, [%rd14];
	add.s32 	%r41, %r40, %r38;
	add.s64 	%rd15, %rd1, %rd11;
	st.global.u32 	[%rd15], %r41;
	bra.uni 	$L__BB0_16;
$L__BB0_15:
	mul.wide.s32 	%rd16, %r63, 4;
	add.s64 	%rd17, %rd2, %rd16;
	ld.global.u32 	%r42, [%rd17];
	add.s64 	%rd18, %rd1, %rd16;
	st.global.u32 	[%rd18], %r42;
$L__BB0_16:
	add.s32 	%r13, %r63, %r1;
	setp.lt.s32 	%p9, %r13, %r17;
	@%p9 bra 	$L__BB0_18;
	mul.wide.s32 	%rd19, %r13, 4;
	add.s64 	%rd20, %rd2, %rd19;
	ld.global.u32 	%r43, [%rd20];
	sub.s32 	%r44, %r13, %r17;
	mul.wide.s32 	%rd21, %r44, 4;
	add.s64 	%rd22, %rd2, %rd21;
	ld.global.u32 	%r45, [%rd22];
	add.s32 	%r46, %r45, %r43;
	add.s64 	%rd23, %rd1, %rd19;
	st.global.u32 	[%rd23], %r46;
	bra.uni 	$L__BB0_19;
$L__BB0_18:
	mul.wide.s32 	%rd24, %r13, 4;
	add.s64 	%rd25, %rd2, %rd24;
	ld.global.u32 	%r47, [%rd25];
	add.s64 	%rd26, %rd1, %rd24;
	st.global.u32 	[%rd26], %r47;
$L__BB0_19:
	add.s32 	%r14, %r13, %r1;
	setp.lt.s32 	%p10, %r14, %r17;
	@%p10 bra 	$L__BB0_21;
	mul.wide.s32 	%rd27, %r14, 4;
	add.s64 	%rd28, %rd2, %rd27;
	ld.global.u32 	%r48, [%rd28];
	sub.s32 	%r49, %r14, %r17;
	mul.wide.s32 	%rd29, %r49, 4;
	add.s64 	%rd30, %rd2, %rd29;
	ld.global.u32 	%r50, [%rd30];
	add.s32 	%r51, %r50, %r48;
	add.s64 	%rd31, %rd1, %rd27;
	st.global.u32 	[%rd31], %r51;
	bra.uni 	$L__BB0_22;
$L__BB0_21:
	mul.wide.s32 	%rd32, %r14, 4;
	add.s64 	%rd33, %rd2, %rd32;
	ld.global.u32 	%r52, [%rd33];
	add.s64 	%rd34, %rd1, %rd32;
	st.global.u32 	[%rd34], %r52;
$L__BB0_22:
	add.s32 	%r15, %r14, %r1;
	setp.lt.s32 	%p11, %r15, %r17;
	@%p11 bra 	$L__BB0_24;
	mul.wide.s32 	%rd35, %r15, 4;
	add.s64 	%rd36, %rd2, %rd35;
	ld.global.u32 	%r53, [%rd36];
	sub.s32 	%r54, %r15, %r17;
	mul.wide.s32 	%rd37, %r54, 4;
	add.s64 	%rd38, %rd2, %rd37;
	ld.global.u32 	%r55, [%rd38];
	add.s32 	%r56, %r55, %r53;
	add.s64 	%rd39, %rd1, %rd35;
	st.global.u32 	[%rd39], %r56;
	bra.uni 	$L__BB0_25;
$L__BB0_24:
	mul.wide.s32 	%rd40, %r15, 4;
	add.s64 	%rd41, %rd2, %rd40;
	ld.global.u32 	%r57, [%rd41];
	add.s64 	%rd42, %rd1, %rd40;
	st.global.u32 	[%rd42], %r57;
$L__BB0_25:
	add.s32 	%r63, %r15, %r1;
	setp.le.s32 	%p12, %r63, %r18;
	@%p12 bra 	$L__BB0_13;
$L__BB0_26:
	ret;

}


// ===== COMPILED SASS (sm_100) =====

	.target	sm_100

	.elftype	@"ET_EXEC"


//--------------------- .note.nv.tkinfo           --------------------------
	.section	.note.nv.tkinfo,"",@"SHT_NOTE"
	.sectionflags	@"SHF_NOTE_NV_TKINFO"
	.tkinfo
        /*0018*/ 	.word	0x00000002
        /*0030*/ 	.string	""
        /*0030*/ 	.string	"ptxas"
        /*0030*/ 	.string	"Cuda compilation tools, release 13.0, V13.0.88"
        /*0030*/ 	.string	"Build cuda_13.0.r13.0/compiler.36424714_0"
        /*0030*/ 	.string	"-arch sm_100 -m 64 "



//--------------------- .note.nv.cuinfo           --------------------------
	.section	.note.nv.cuinfo,"",@"SHT_NOTE"
	.sectionflags	@"SHF_NOTE_NV_CUINFO"
        /*0018*/ 	.short	0x0002
        /*001a*/ 	.short	0x0064
        /*001c*/ 	.short	0x0082
	.zero		2


//--------------------- .nv.info                  --------------------------
	.section	.nv.info,"",@"SHT_CUDA_INFO"
	.align	4


	//----- nvinfo : EIATTR_REGCOUNT
	.align		4
        /*0000*/ 	.byte	0x04, 0x2f
        /*0002*/ 	.short	(.L_1 - .L_0)
	.align		4
.L_0:
        /*0004*/ 	.word	index@(_Z24exclusive_prefix_sum_gpuPiS_ii)
        /*0008*/ 	.word	0x0000001c


	//----- nvinfo : EIATTR_FRAME_SIZE
	.align		4
.L_1:
        /*000c*/ 	.byte	0x04, 0x11
        /*000e*/ 	.short	(.L_3 - .L_2)
	.align		4
.L_2:
        /*0010*/ 	.word	index@(_Z24exclusive_prefix_sum_gpuPiS_ii)
        /*0014*/ 	.word	0x00000000


	//----- nvinfo : EIATTR_MIN_STACK_SIZE
	.align		4
.L_3:
        /*0018*/ 	.byte	0x04, 0x12
        /*001a*/ 	.short	(.L_5 - .L_4)
	.align		4
.L_4:
        /*001c*/ 	.word	index@(_Z24exclusive_prefix_sum_gpuPiS_ii)
        /*0020*/ 	.word	0x00000000
.L_5:


//--------------------- .nv.compat                --------------------------
	.section	.nv.compat,"",@"SHT_CUDA_COMPAT_INFO"
	.align	4
        /*0000*/ 	.byte	0x02, 0x09, 0x00, 0x00, 0x02, 0x02, 0x01, 0x00, 0x02, 0x05, 0x05, 0x00, 0x03, 0x07, 0x01, 0x01
        /*0010*/ 	.byte	0x02, 0x03, 0x00, 0x00, 0x02, 0x06, 0x01, 0x00, 0x04, 0x0b, 0x08, 0x00, 0x09, 0x00, 0x00, 0x00
        /*0020*/ 	.byte	0x00, 0x00, 0x00, 0x00


//--------------------- .nv.info._Z24exclusive_prefix_sum_gpuPiS_ii --------------------------
	.section	.nv.info._Z24exclusive_prefix_sum_gpuPiS_ii,"",@"SHT_CUDA_INFO"
	.sectionflags	@""
	.align	4


	//----- nvinfo : EIATTR_CUDA_API_VERSION
	.align		4
        /*0000*/ 	.byte	0x04, 0x37
        /*0002*/ 	.short	(.L_7 - .L_6)
.L_6:
        /*0004*/ 	.word	0x00000082


	//----- nvinfo : EIATTR_KPARAM_INFO
	.align		4
.L_7:
        /*0008*/ 	.byte	0x04, 0x17
        /*000a*/ 	.short	(.L_9 - .L_8)
.L_8:
        /*000c*/ 	.word	0x00000000
        /*0010*/ 	.short	0x0003
        /*0012*/ 	.short	0x0014
        /*0014*/ 	.byte	0x00, 0xf0, 0x11, 0x00


	//----- nvinfo : EIATTR_KPARAM_INFO
	.align		4
.L_9:
        /*0018*/ 	.byte	0x04, 0x17
        /*001a*/ 	.short	(.L_11 - .L_10)
.L_10:
        /*001c*/ 	.word	0x00000000
        /*0020*/ 	.short	0x0002
        /*0022*/ 	.short	0x0010
        /*0024*/ 	.byte	0x00, 0xf0, 0x11, 0x00


	//----- nvinfo : EIATTR_KPARAM_INFO
	.align		4
.L_11:
        /*0028*/ 	.byte	0x04, 0x17
        /*002a*/ 	.short	(.L_13 - .L_12)
.L_12:
        /*002c*/ 	.word	0x00000000
        /*0030*/ 	.short	0x0001
        /*0032*/ 	.short	0x0008
        /*0034*/ 	.byte	0x00, 0xf5, 0x21, 0x00


	//----- nvinfo : EIATTR_KPARAM_INFO
	.align		4
.L_13:
        /*0038*/ 	.byte	0x04, 0x17
        /*003a*/ 	.short	(.L_15 - .L_14)
.L_14:
        /*003c*/ 	.word	0x00000000
        /*0040*/ 	.short	0x0000
        /*0042*/ 	.short	0x0000
        /*0044*/ 	.byte	0x00, 0xf5, 0x21, 0x00


	//----- nvinfo : EIATTR_SPARSE_MMA_MASK
	.align		4
.L_15:
        /*0048*/ 	.byte	0x03, 0x50
        /*004a*/ 	.short	0x0000


	//----- nvinfo : EIATTR_MAXREG_COUNT
	.align		4
        /*004c*/ 	.byte	0x03, 0x1b
        /*004e*/ 	.short	0x00ff


	//----- nvinfo : EIATTR_MERCURY_ISA_VERSION
	.align		4
        /*0050*/ 	.byte	0x03, 0x5f
        /*0052*/ 	.short	0x0101


	//----- nvinfo : EIATTR_VRC_CTA_INIT_COUNT
	.align		4
        /*0054*/ 	.byte	0x02, 0x4a
	.zero		1
	.zero		1


	//----- nvinfo : EIATTR_EXIT_INSTR_OFFSETS
	.align		4
        /*0058*/ 	.byte	0x04, 0x1c
        /*005a*/ 	.short	(.L_17 - .L_16)


	//   ....[0]....
.L_16:
        /*005c*/ 	.word	0x00000090


	//   ....[1]....
        /*0060*/ 	.word	0x000001a0


	//   ....[2]....
        /*0064*/ 	.word	0x00000560


	//   ....[3]....
        /*0068*/ 	.word	0x00000990


	//----- nvinfo : EIATTR_CRS_STACK_SIZE
	.align		4
.L_17:
        /*006c*/ 	.byte	0x04, 0x1e
        /*006e*/ 	.short	(.L_19 - .L_18)
.L_18:
        /*0070*/ 	.word	0x00000000


	//----- nvinfo : EIATTR_CBANK_PARAM_SIZE
	.align		4
.L_19:
        /*0074*/ 	.byte	0x03, 0x19
        /*0076*/ 	.short	0x0018


	//----- nvinfo : EIATTR_PARAM_CBANK
	.align		4
        /*0078*/ 	.byte	0x04, 0x0a
        /*007a*/ 	.short	(.L_21 - .L_20)
	.align		4
.L_20:
        /*007c*/ 	.word	index@(.nv.constant0._Z24exclusive_prefix_sum_gpuPiS_ii)
        /*0080*/ 	.short	0x0380
        /*0082*/ 	.short	0x0018


	//----- nvinfo : EIATTR_SW_WAR
	.align		4
.L_21:
        /*0084*/ 	.byte	0x04, 0x36
        /*0086*/ 	.short	(.L_23 - .L_22)
.L_22:
        /*0088*/ 	.word	0x00000008
.L_23:


//--------------------- .nv.callgraph             --------------------------
	.section	.nv.callgraph,"",@"SHT_CUDA_CALLGRAPH"
	.align	4
	.sectionentsize	8
	.align		4
        /*0000*/ 	.word	0x00000000
	.align		4
        /*0004*/ 	.word	0xffffffff
	.align		4
        /*0008*/ 	.word	0x00000000
	.align		4
        /*000c*/ 	.word	0xfffffffe
	.align		4
        /*0010*/ 	.word	0x00000000
	.align		4
        /*0014*/ 	.word	0xfffffffd
	.align		4
        /*0018*/ 	.word	0x00000000
	.align		4
        /*001c*/ 	.word	0xfffffffc


//--------------------- .text._Z24exclusive_prefix_sum_gpuPiS_ii --------------------------
	.section	.text._Z24exclusive_prefix_sum_gpuPiS_ii,"ax",@progbits
	.align	128
        .global         _Z24exclusive_prefix_sum_gpuPiS_ii
        .type           _Z24exclusive_prefix_sum_gpuPiS_ii,@function
        .size           _Z24exclusive_prefix_sum_gpuPiS_ii,(.L_x_7 - _Z24exclusive_prefix_sum_gpuPiS_ii)
        .other          _Z24exclusive_prefix_sum_gpuPiS_ii,@"STO_CUDA_ENTRY STV_DEFAULT"
_Z24exclusive_prefix_sum_gpuPiS_ii:
.text._Z24exclusive_prefix_sum_gpuPiS_ii:
[----:B------:R-:W-:Y:S01]  /*0000*/  LDC R1, c[0x0][0x37c] ;  /* 0x0000df00ff017b82 */ /* 0x000fe20000000800 */
[----:B------:R-:W0:Y:S01]  /*0010*/  S2R R5, SR_CTAID.X ;  /* 0x0000000000057919 */ /* 0x000e220000002500 */
[----:B------:R-:W0:Y:S01]  /*0020*/  LDCU UR4, c[0x0][0x360] ;  /* 0x00006c00ff0477ac */ /* 0x000e220008000800 */
[----:B------:R-:W0:Y:S01]  /*0030*/  S2R R0, SR_TID.X ;  /* 0x0000000000007919 */ /* 0x000e220000002100 */
[----:B------:R-:W1:Y:S01]  /*0040*/  LDCU UR6, c[0x0][0x394] ;  /* 0x00007280ff0677ac */ /* 0x000e620008000800 */
[----:B------:R-:W2:Y:S01]  /*0050*/  LDCU UR5, c[0x0][0x370] ;  /* 0x00006e00ff0577ac */ /* 0x000ea20008000800 */
[----:B0-----:R-:W-:Y:S01]  /*0060*/  IMAD R5, R5, UR4, R0 ;  /* 0x0000000405057c24 */ /* 0x001fe2000f8e0200 */
[----:B--2---:R-:W-:-:S04]  /*0070*/  UIMAD UR4, UR4, UR5, URZ ;  /* 0x00000005040472a4 */ /* 0x004fc8000f8e02ff */
[----:B-1----:R-:W-:-:S13]  /*0080*/  ISETP.GT.AND P0, PT, R5, UR6, PT ;  /* 0x0000000605007c0c */ /* 0x002fda000bf04270 */
[----:B------:R-:W-:Y:S05]  /*0090*/  @P0 EXIT ;  /* 0x000000000000094d */ /* 0x000fea0003800000 */
[----:B------:R-:W0:Y:S01]  /*00a0*/  LDC R8, c[0x0][0x390] ;  /* 0x0000e400ff087b82 */ /* 0x000e220000000800 */
[----:B------:R-:W1:Y:S01]  /*00b0*/  LDCU.64 UR8, c[0x0][0x358] ;  /* 0x00006b00ff0877ac */ /* 0x000e620008000a00 */
[----:B------:R-:W2:Y:S01]  /*00c0*/  LDCU UR5, c[0x0][0x394] ;  /* 0x00007280ff0577ac */ /* 0x000ea20008000800 */
[----:B0-----:R-:W-:-:S13]  /*00d0*/  ISETP.NE.AND P0, PT, R8, RZ, PT ;  /* 0x000000ff0800720c */ /* 0x001fda0003f05270 */
[----:B-12---:R-:W-:Y:S05]  /*00e0*/  @P0 BRA `(.L_x_0) ;  /* 0x0000000000340947 */ /* 0x006fea0003800000 */
.L_x_1:
[----:B------:R-:W0:Y:S01]  /*00f0*/  LDC.64 R2, c[0x0][0x380] ;  /* 0x0000e000ff027b82 */ /* 0x000e220000000a00 */
[----:B------:R-:W-:-:S07]  /*0100*/  ISETP.NE.AND P0, PT, R5, RZ, PT ;  /* 0x000000ff0500720c */ /* 0x000fce0003f05270 */
[----:B------:R-:W1:Y:S06]  /*0110*/  LDC.64 R6, c[0x0][0x388] ;  /* 0x0000e200ff067b82 */ /* 0x000e6c0000000a00 */
[----:B0-----:R-:W-:-:S06]  /*0120*/  @P0 IMAD.WIDE R2, R5, 0x4, R2 ;  /* 0x0000000405020825 */ /* 0x001fcc00078e0202 */
[----:B------:R-:W2:Y:S01]  /*0130*/  @P0 LDG.E R3, desc[UR8][R2.64+-0x4] ;  /* 0xfffffc0802030981 */ /* 0x000ea2000c1e1900 */
[----:B------:R-:W0:Y:S01]  /*0140*/  @!P0 LDC.64 R8, c[0x0][0x388] ;  /* 0x0000e200ff088b82 */ /* 0x000e220000000a00 */
[C---:B-1----:R-:W-:Y:S01]  /*0150*/  @P0 IMAD.WIDE R6, R5.reuse, 0x4, R6 ;  /* 0x0000000405060825 */ /* 0x042fe200078e0206 */
[----:B------:R-:W-:-:S04]  /*0160*/  IADD3 R5, PT, PT, R5, UR4, RZ ;  /* 0x0000000405057c10 */ /* 0x000fc8000fffe0ff */
[----:B--2---:R1:W-:Y:S04]  /*0170*/  @P0 STG.E desc[UR8][R6.64], R3 ;  /* 0x0000000306000986 */ /* 0x0043e8000c101908 */
[----:B0-----:R1:W-:Y:S01]  /*0180*/  @!P0 STG.E desc[UR8][R8.64], RZ ;  /* 0x000000ff08008986 */ /* 0x0013e2000c101908 */
[----:B------:R-:W-:-:S13]  /*0190*/  ISETP.GT.AND P0, PT, R5, UR5, PT ;  /* 0x0000000505007c0c */ /* 0x000fda000bf04270 */
[----:B-1----:R-:W-:Y:S05]  /*01a0*/  @P0 EXIT ;  /* 0x000000000000094d */ /* 0x002fea0003800000 */
[----:B------:R-:W-:Y:S05]  /*01b0*/  BRA `(.L_x_1) ;  /* 0xfffffffc00cc7947 */ /* 0x000fea000383ffff */
.L_x_0:
[----:B------:R-:W-:Y:S02]  /*01c0*/  UISETP.LT.U32.AND UP0, UPT, UR4, 0x1, UPT ;  /* 0x000000010400788c */ /* 0x000fe4000bf01070 */
[----:B------:R-:W-:Y:S01]  /*01d0*/  VIADD R0, R5, UR4 ;  /* 0x0000000405007c36 */ /* 0x000fe20008000000 */
[----:B------:R-:W-:Y:S01]  /*01e0*/  UIADD3 UR5, UPT, UPT, UR6, 0x1, URZ ;  /* 0x0000000106057890 */ /* 0x000fe2000fffe0ff */
[----:B------:R-:W-:Y:S01]  /*01f0*/  BSSY.RECONVERGENT B0, `(.L_x_2) ;  /* 0x0000036000007945 */ /* 0x000fe20003800200 */
[----:B------:R-:W-:Y:S01]  /*0200*/  USEL UR7, UR4, 0x1, !UP0 ;  /* 0x0000000104077887 */ /* 0x000fe2000c000000 */
[----:B------:R-:W0:Y:S03]  /*0210*/  LDCU UR6, c[0x0][0x390] ;  /* 0x00007200ff0677ac */ /* 0x000e260008000800 */
[C---:B------:R-:W-:Y:S02]  /*0220*/  ISETP.GE.AND P0, PT, R0.reuse, UR5, PT ;  /* 0x0000000500007c0c */ /* 0x040fe4000bf06270 */
[----:B------:R-:W-:Y:S01]  /*0230*/  IADD3 R9, PT, PT, RZ, -UR7, RZ ;  /* 0x80000007ff097c10 */ /* 0x000fe2000fffe0ff */
[----:B------:R-:W1:Y:S01]  /*0240*/  LDCU.128 UR12, c[0x0][0x380] ;  /* 0x00007000ff0c77ac */ /* 0x000e620008000c00 */
[----:B------:R-:W-:Y:S01]  /*0250*/  VIMNMX R7, PT, PT, R0, UR5, !PT ;  /* 0x0000000500077c48 */ /* 0x000fe2000ffe0100 */
[----:B------:R-:W2:Y:S01]  /*0260*/  I2F.U32.RP R6, UR7 ;  /* 0x0000000700067d06 */ /* 0x000ea20008209000 */
[----:B------:R-:W-:Y:S01]  /*0270*/  SEL R4, RZ, 0x1, P0 ;  /* 0x00000001ff047807 */ /* 0x000fe20000000000 */
[----:B------:R-:W3:Y:S01]  /*0280*/  LDCU UR5, c[0x0][0x390] ;  /* 0x00007200ff0577ac */ /* 0x000ee20008000800 */
[----:B------:R-:W-:-:S02]  /*0290*/  ISETP.NE.U32.AND P2, PT, RZ, UR7, PT ;  /* 0x00000007ff007c0c */ /* 0x000fc4000bf45070 */
[----:B------:R-:W-:-:S03]  /*02a0*/  IADD3 R7, PT, PT, R7, -R0, -R4 ;  /* 0x8000000007077210 */ /* 0x000fc60007ffe804 */
[----:B--2---:R-:W2:Y:S02]  /*02b0*/  MUFU.RCP R6, R6 ;  /* 0x0000000600067308 */ /* 0x004ea40000001000 */
[----:B--2---:R-:W-:-:S06]  /*02c0*/  VIADD R2, R6, 0xffffffe ;  /* 0x0ffffffe06027836 */ /* 0x004fcc0000000000 */
[----:B------:R2:W4:Y:S02]  /*02d0*/  F2I.FTZ.U32.TRUNC.NTZ R3, R2 ;  /* 0x0000000200037305 */ /* 0x000524000021f000 */
[----:B--2---:R-:W-:Y:S02]  /*02e0*/  HFMA2 R2, -RZ, RZ, 0, 0 ;  /* 0x00000000ff027431 */ /* 0x004fe400000001ff */
[----:B----4-:R-:W-:-:S04]  /*02f0*/  IMAD R9, R9, R3, RZ ;  /* 0x0000000309097224 */ /* 0x010fc800078e02ff */
[----:B------:R-:W-:-:S06]  /*0300*/  IMAD.HI.U32 R6, R3, R9, R2 ;  /* 0x0000000903067227 */ /* 0x000fcc00078e0002 */
[----:B------:R-:W-:-:S04]  /*0310*/  IMAD.HI.U32 R3, R6, R7, RZ ;  /* 0x0000000706037227 */ /* 0x000fc800078e00ff */
[----:B------:R-:W-:-:S04]  /*0320*/  IMAD.MOV R0, RZ, RZ, -R3 ;  /* 0x000000ffff007224 */ /* 0x000fc800078e0a03 */
[----:B------:R-:W-:-:S05]  /*0330*/  IMAD R7, R0, UR7, R7 ;  /* 0x0000000700077c24 */ /* 0x000fca000f8e0207 */
[----:B------:R-:W-:-:S13]  /*0340*/  ISETP.GE.U32.AND P0, PT, R7, UR7, PT ;  /* 0x0000000707007c0c */ /* 0x000fda000bf06070 */
[----:B------:R-:W-:Y:S01]  /*0350*/  @P0 IADD3 R7, PT, PT, R7, -UR7, RZ ;  /* 0x8000000707070c10 */ /* 0x000fe2000fffe0ff */
[----:B------:R-:W-:-:S03]  /*0360*/  @P0 VIADD R3, R3, 0x1 ;  /* 0x0000000103030836 */ /* 0x000fc60000000000 */
[----:B------:R-:W-:-:S13]  /*0370*/  ISETP.GE.U32.AND P1, PT, R7, UR7, PT ;  /* 0x0000000707007c0c */ /* 0x000fda000bf26070 */
[----:B------:R-:W-:Y:S02]  /*0380*/  @P1 IADD3 R3, PT, PT, R3, 0x1, RZ ;  /* 0x0000000103031810 */ /* 0x000fe40007ffe0ff */
[----:B------:R-:W-:Y:S01]  /*0390*/  @!P2 LOP3.LUT R3, RZ, UR7, RZ, 0x33, !PT ;  /* 0x00000007ff03ac12 */ /* 0x000fe2000f8e33ff */
[----:B------:R-:W2:Y:S04]  /*03a0*/  LDCU UR7, c[0x0][0x394] ;  /* 0x00007280ff0777ac */ /* 0x000ea80008000800 */
[----:B------:R-:W-:-:S05]  /*03b0*/  IMAD.IADD R0, R4, 0x1, R3 ;  /* 0x0000000104007824 */ /* 0x000fca00078e0203 */
[C---:B------:R-:W-:Y:S02]  /*03c0*/  LOP3.LUT R2, R0.reuse, 0x3, RZ, 0xc0, !PT ;  /* 0x0000000300027812 */ /* 0x040fe400078ec0ff */
[----:B------:R-:W-:Y:S02]  /*03d0*/  ISETP.GE.U32.AND P0, PT, R0, 0x3, PT ;  /* 0x000000030000780c */ /* 0x000fe40003f06070 */
[----:B------:R-:W-:-:S13]  /*03e0*/  ISETP.NE.AND P1, PT, R2, 0x3, PT ;  /* 0x000000030200780c */ /* 0x000fda0003f25270 */
[----:B0123--:R-:W-:Y:S05]  /*03f0*/  @!P1 BRA `(.L_x_3) ;  /* 0x0000000000549947 */ /* 0x00ffea0003800000 */
[----:B------:R-:W0:Y:S01]  /*0400*/  LDC.64 R2, c[0x0][0x380] ;  /* 0x0000e000ff027b82 */ /* 0x000e220000000a00 */
[----:B------:R-:W-:Y:S01]  /*0410*/  IADD3 R0, PT, PT, R0, 0x1, RZ ;  /* 0x0000000100007810 */ /* 0x000fe20007ffe0ff */
[----:B------:R-:W-:-:S03]  /*0420*/  IMAD.WIDE R8, R8, 0x4, RZ ;  /* 0x0000000408087825 */ /* 0x000fc600078e02ff */
[----:B------:R-:W-:-:S03]  /*0430*/  LOP3.LUT R0, R0, 0x3, RZ, 0xc0, !PT ;  /* 0x0000000300007812 */ /* 0x000fc600078ec0ff */
[----:B------:R-:W1:Y:S02]  /*0440*/  LDC.64 R6, c[0x0][0x388] ;  /* 0x0000e200ff067b82 */ /* 0x000e640000000a00 */
[----:B------:R-:W-:-:S07]  /*0450*/  IMAD.MOV R0, RZ, RZ, -R0 ;  /* 0x000000ffff007224 */ /* 0x000fce00078e0a00 */
.L_x_4:
[C---:B------:R-:W-:Y:S01]  /*0460*/  ISETP.GE.AND P1, PT, R5.reuse, UR5, PT ;  /* 0x0000000505007c0c */ /* 0x040fe2000bf26270 */
[----:B0-----:R-:W-:-:S12]  /*0470*/  IMAD.WIDE R14, R5, 0x4, R2 ;  /* 0x00000004050e7825 */ /* 0x001fd800078e0202 */
[----:B------:R-:W-:Y:S01]  /*0480*/  @P1 IADD3 R10, P2, PT, -R8, R14, RZ ;  /* 0x0000000e080a1210 */ /* 0x000fe20007f5e1ff */
[----:B------:R-:W2:Y:S03]  /*0490*/  @P1 LDG.E R4, desc[UR8][R14.64] ;  /* 0x000000080e041981 */ /* 0x000ea6000c1e1900 */
[----:B------:R-:W-:-:S06]  /*04a0*/  @P1 IADD3.X R11, PT, PT, ~R9, R15, RZ, P2, !PT ;  /* 0x0000000f090b1210 */ /* 0x000fcc00017fe5ff */
[----:B------:R-:W2:Y:S01]  /*04b0*/  @P1 LDG.E R11, desc[UR8][R10.64] ;  /* 0x000000080a0b1981 */ /* 0x000ea2000c1e1900 */
[----:B-1----:R-:W-:-:S04]  /*04c0*/  IMAD.WIDE R12, R5, 0x4, R6 ;  /* 0x00000004050c7825 */ /* 0x002fc800078e0206 */
[----:B--2---:R-:W-:-:S05]  /*04d0*/  @P1 IMAD.IADD R17, R4, 0x1, R11 ;  /* 0x0000000104111824 */ /* 0x004fca00078e020b */
[----:B------:R2:W-:Y:S04]  /*04e0*/  @P1 STG.E desc[UR8][R12.64], R17 ;  /* 0x000000110c001986 */ /* 0x0005e8000c101908 */
[----:B------:R-:W3:Y:S01]  /*04f0*/  @!P1 LDG.E R19, desc[UR8][R14.64] ;  /* 0x000000080e139981 */ /* 0x000ee2000c1e1900 */
[----:B------:R-:W-:Y:S01]  /*0500*/  IADD3 R0, PT, PT, R0, 0x1, RZ ;  /* 0x0000000100007810 */ /* 0x000fe20007ffe0ff */
[----:B------:R-:W-:Y:S02]  /*0510*/  VIADD R5, R5, UR4 ;  /* 0x0000000405057c36 */ /* 0x000fe40008000000 */
[----:B---3--:R2:W-:Y:S01]  /*0520*/  @!P1 STG.E desc[UR8][R12.64], R19 ;  /* 0x000000130c009986 */ /* 0x0085e2000c101908 */
[----:B------:R-:W-:-:S13]  /*0530*/  ISETP.NE.AND P1, PT, R0, RZ, PT ;  /* 0x000000ff0000720c */ /* 0x000fda0003f25270 */
[----:B--2---:R-:W-:Y:S05]  /*0540*/  @P1 BRA `(.L_x_4) ;  /* 0xfffffffc00c41947 */ /* 0x004fea000383ffff */
.L_x_3:
[----:B------:R-:W-:Y:S05]  /*0550*/  BSYNC.RECONVERGENT B0 ;  /* 0x0000000000007941 */ /* 0x000fea0003800200 */
.L_x_2:
[----:B------:R-:W-:Y:S05]  /*0560*/  @!P0 EXIT ;  /* 0x000000000000894d */ /* 0x000fea0003800000 */
.L_x_5:
[----:B------:R-:W-:-:S13]  /*0570*/  ISETP.GE.AND P0, PT, R5, UR6, PT ;  /* 0x0000000605007c0c */ /* 0x000fda000bf06270 */
[----:B-1----:R-:W-:Y:S01]  /*0580*/  @P0 IADD3 R11, PT, PT, R5, -UR6, RZ ;  /* 0x80000006050b0c10 */ /* 0x002fe2000fffe0ff */
[----:B------:R-:W-:Y:S01]  /*0590*/  @P0 IMAD.U32 R2, RZ, RZ, UR12 ;  /* 0x0000000cff020e24 */ /* 0x000fe2000f8e00ff */
[----:B------:R-:W-:-:S03]  /*05a0*/  @P0 MOV R3, UR13 ;  /* 0x0000000d00030c02 */ /* 0x000fc60008000f00 */
[----:B------:R-:W-:-:S04]  /*05b0*/  @P0 IMAD.WIDE R10, R11, 0x4, R2 ;  /* 0x000000040b0a0825 */ /* 0x000fc800078e0202 */
[----:B------:R-:W-:Y:S02]  /*05c0*/  @P0 IMAD.WIDE R8, R5, 0x4, R2 ;  /* 0x0000000405080825 */ /* 0x000fe400078e0202 */
[----:B------:R-:W2:Y:S04]  /*05d0*/  @P0 LDG.E R11, desc[UR8][R10.64] ;  /* 0x000000080a0b0981 */ /* 0x000ea8000c1e1900 */
[----:B------:R-:W2:Y:S01]  /*05e0*/  @P0 LDG.E R8, desc[UR8][R8.64] ;  /* 0x0000000808080981 */ /* 0x000ea2000c1e1900 */
[----:B------:R-:W-:Y:S01]  /*05f0*/  @P0 MOV R7, UR15 ;  /* 0x0000000f00070c02 */ /* 0x000fe20008000f00 */
[----:B------:R-:W-:Y:S01]  /*0600*/  @P0 IMAD.U32 R6, RZ, RZ, UR14 ;  /* 0x0000000eff060e24 */ /* 0x000fe2000f8e00ff */
[----:B------:R-:W-:Y:S01]  /*0610*/  @!P0 MOV R3, UR13 ;  /* 0x0000000d00038c02 */ /* 0x000fe20008000f00 */
[----:B------:R-:W-:-:S02]  /*0620*/  @!P0 IMAD.U32 R2, RZ, RZ, UR12 ;  /* 0x0000000cff028e24 */ /* 0x000fc4000f8e00ff */
[----:B------:R-:W-:-:S04]  /*0630*/  @P0 IMAD.WIDE R12, R5, 0x4, R6 ;  /* 0x00000004050c0825 */ /* 0x000fc800078e0206 */
[----:B------:R-:W-:-:S04]  /*0640*/  @!P0 IMAD.WIDE R14, R5, 0x4, R2 ;  /* 0x00000004050e8825 */ /* 0x000fc800078e0202 */
[----:B------:R-:W-:Y:S01]  /*0650*/  VIADD R23, R5, UR4 ;  /* 0x0000000405177c36 */ /* 0x000fe20008000000 */
[----:B--2---:R-:W-:-:S05]  /*0660*/  @P0 IADD3 R19, PT, PT, R8, R11, RZ ;  /* 0x0000000b08130210 */ /* 0x004fca0007ffe0ff */
[----:B------:R0:W-:Y:S04]  /*0670*/  @P0 STG.E desc[UR8][R12.64], R19 ;  /* 0x000000130c000986 */ /* 0x0001e8000c101908 */
[----:B------:R-:W2:Y:S01]  /*0680*/  @!P0 LDG.E R15, desc[UR8][R14.64] ;  /* 0x000000080e0f8981 */ /* 0x000ea2000c1e1900 */
[----:B------:R-:W-:Y:S02]  /*0690*/  ISETP.GE.AND P1, PT, R23, UR6, PT ;  /* 0x0000000617007c0c */ /* 0x000fe4000bf26270 */
[----:B------:R-:W-:Y:S02]  /*06a0*/  @!P0 MOV R6, UR14 ;  /* 0x0000000e00068c02 */ /* 0x000fe40008000f00 */
[----:B------:R-:W-:-:S03]  /*06b0*/  @!P0 MOV R7, UR15 ;  /* 0x0000000f00078c02 */ /* 0x000fc60008000f00 */
[----:B------:R-:W-:-:S06]  /*06c0*/  @!P0 IMAD.WIDE R16, R5, 0x4, R6 ;  /* 0x0000000405108825 */ /* 0x000fcc00078e0206 */
[C---:B------:R-:W-:Y:S02]  /*06d0*/  @P1 VIADD R9, R23.reuse, -UR6 ;  /* 0x8000000617091c36 */ /* 0x040fe40008000000 */
[----:B------:R-:W-:-:S04]  /*06e0*/  @P1 IMAD.WIDE R4, R23, 0x4, R2 ;  /* 0x0000000417041825 */ /* 0x000fc800078e0202 */
[----:B------:R-:W-:Y:S01]  /*06f0*/  @P1 IMAD.WIDE R8, R9, 0x4, R2 ;  /* 0x0000000409081825 */ /* 0x000fe200078e0202 */
[----:B--2---:R1:W-:Y:S05]  /*0700*/  @!P0 STG.E desc[UR8][R16.64], R15 ;  /* 0x0000000f10008986 */ /* 0x0043ea000c101908 */
[----:B------:R-:W2:Y:S04]  /*0710*/  @P1 LDG.E R9, desc[UR8][R8.64] ;  /* 0x0000000808091981 */ /* 0x000ea8000c1e1900 */
[----:B------:R-:W2:Y:S01]  /*0720*/  @P1 LDG.E R4, desc[UR8][R4.64] ;  /* 0x0000000804041981 */ /* 0x000ea2000c1e1900 */
[----:B------:R-:W-:-:S04]  /*0730*/  @P1 IMAD.WIDE R10, R23, 0x4, R6 ;  /* 0x00000004170a1825 */ /* 0x000fc800078e0206 */
[C---:B0-----:R-:W-:Y:S01]  /*0740*/  @!P1 IMAD.WIDE R12, R23.reuse, 0x4, R2 ;  /* 0x00000004170c9825 */ /* 0x041fe200078e0202 */
[----:B------:R-:W-:-:S04]  /*0750*/  IADD3 R25, PT, PT, R23, UR4, RZ ;  /* 0x0000000417197c10 */ /* 0x000fc8000fffe0ff */
[----:B------:R-:W-:Y:S02]  /*0760*/  ISETP.GE.AND P0, PT, R25, UR6, PT ;  /* 0x0000000619007c0c */ /* 0x000fe4000bf06270 */
[----:B--2---:R-:W-:-:S05]  /*0770*/  @P1 IADD3 R19, PT, PT, R4, R9, RZ ;  /* 0x0000000904131210 */ /* 0x004fca0007ffe0ff */
[----:B------:R0:W-:Y:S04]  /*0780*/  @P1 STG.E desc[UR8][R10.64], R19 ;  /* 0x000000130a001986 */ /* 0x0001e8000c101908 */
[----:B------:R-:W2:Y:S02]  /*0790*/  @!P1 LDG.E R13, desc[UR8][R12.64] ;  /* 0x000000080c0d9981 */ /* 0x000ea4000c1e1900 */
[----:B------:R-:W-:Y:S02]  /*07a0*/  @P0 VIADD R21, R25, -UR6 ;  /* 0x8000000619150c36 */ /* 0x000fe40008000000 */
[----:B-1----:R-:W-:-:S04]  /*07b0*/  @!P1 IMAD.WIDE R14, R23, 0x4, R6 ;  /* 0x00000004170e9825 */ /* 0x002fc800078e0206 */
[----:B------:R-:W-:-:S04]  /*07c0*/  @P0 IMAD.WIDE R8, R21, 0x4, R2 ;  /* 0x0000000415080825 */ /* 0x000fc800078e0202 */
[C---:B------:R-:W-:Y:S01]  /*07d0*/  @P0 IMAD.WIDE R4, R25.reuse, 0x4, R2 ;  /* 0x0000000419040825 */ /* 0x040fe200078e0202 */
[----:B--2---:R1:W-:Y:S04]  /*07e0*/  @!P1 STG.E desc[UR8][R14.64], R13 ;  /* 0x0000000d0e009986 */ /* 0x0043e8000c101908 */
[----:B------:R-:W2:Y:S04]  /*07f0*/  @P0 LDG.E R9, desc[UR8][R8.64] ;  /* 0x0000000808090981 */ /* 0x000ea8000c1e1900 */
[----:B------:R-:W2:Y:S01]  /*0800*/  @P0 LDG.E R4, desc[UR8][R4.64] ;  /* 0x0000000804040981 */ /* 0x000ea2000c1e1900 */
[----:B0-----:R-:W-:-:S04]  /*0810*/  @P0 IMAD.WIDE R10, R25, 0x4, R6 ;  /* 0x00000004190a0825 */ /* 0x001fc800078e0206 */
[C---:B------:R-:W-:Y:S01]  /*0820*/  @!P0 IMAD.WIDE R16, R25.reuse, 0x4, R2 ;  /* 0x0000000419108825 */ /* 0x040fe200078e0202 */
        /* <DEDUP_REMOVED lines=13> */
[----:B------:R-:W-:Y:S01]  /*0900*/  @!P1 IMAD.WIDE R2, R23, 0x4, R2 ;  /* 0x0000000417029825 */ /* 0x000fe200078e0202 */
[----:B--2---:R-:W-:-:S05]  /*0910*/  @P1 IADD3 R19, PT, PT, R8, R13, RZ ;  /* 0x0000000d08131210 */ /* 0x004fca0007ffe0ff */
[----:B------:R1:W-:Y:S04]  /*0920*/  @P1 STG.E desc[UR8][R10.64], R19 ;  /* 0x000000130a001986 */ /* 0x0003e8000c101908 */
[----:B------:R-:W2:Y:S01]  /*0930*/  @!P1 LDG.E R3, desc[UR8][R2.64] ;  /* 0x0000000802039981 */ /* 0x000ea2000c1e1900 */
[C---:B------:R-:W-:Y:S01]  /*0940*/  @!P1 IMAD.WIDE R6, R23.reuse, 0x4, R6 ;  /* 0x0000000417069825 */ /* 0x040fe200078e0206 */
[----:B------:R-:W-:-:S04]  /*0950*/  IADD3 R5, PT, PT, R23, UR4, RZ ;  /* 0x0000000417057c10 */ /* 0x000fc8000fffe0ff */
[----:B------:R-:W-:Y:S01]  /*0960*/  ISETP.GT.AND P0, PT, R5, UR7, PT ;  /* 0x0000000705007c0c */ /* 0x000fe2000bf04270 */
[----:B--2---:R1:W-:-:S12]  /*0970*/  @!P1 STG.E desc[UR8][R6.64], R3 ;  /* 0x0000000306009986 */ /* 0x0043d8000c101908 */
[----:B------:R-:W-:Y:S05]  /*0980*/  @!P0 BRA `(.L_x_5) ;  /* 0xfffffff800f88947 */ /* 0x000fea000383ffff */
[----:B------:R-:W-:Y:S05]  /*0990*/  EXIT ;  /* 0x000000000000794d */ /* 0x000fea0003800000 */
.L_x_6:
[----:B------:R-:W-:-:S00]  /*09a0*/  BRA `(.L_x_6) ;  /* 0xfffffffc00fc7947 */ /* 0x000fc0000383ffff */
[----:B------:R-:W-:-:S00]  /*09b0*/  NOP ;  /* 0x0000000000007918 */ /* 0x000fc00000000000 */
        /* <DEDUP_REMOVED lines=12> */
.L_x_7:


//--------------------- .nv.shared.reserved.0     --------------------------
	.section	.nv.shared.reserved.0,"aw",@nobits
	.weak		__nv_reservedSMEM_offset_0_alias
	.size		__nv_reservedSMEM_offset_0_alias, 0, 64
	.other		__nv_reservedSMEM_offset_0_alias,@"STO_CUDA_RESERVED_SHARED STV_DEFAULT"
__nv_reservedSMEM_offset_0_alias:
	.zero		0
	.zero		64


//--------------------- .nv.constant0._Z24exclusive_prefix_sum_gpuPiS_ii --------------------------
	.section	.nv.constant0._Z24exclusive_prefix_sum_gpuPiS_ii,"a",@progbits
	.sectionflags	@""
	.align	4
.nv.constant0._Z24exclusive_prefix_sum_gpuPiS_ii:
	.zero		920


//--------------------- SYMBOLS --------------------------

	.type		.nv.reservedSmem.offset0,@object
	.size		.nv.reservedSmem.offset0,0x4
